	.headerflags	@"EF_CUDA_TEXMODE_UNIFIED EF_CUDA_64BIT_ADDRESS EF_CUDA_ACCELERATORS EF_CUDA_SM90 EF_CUDA_VIRTUAL_SM(EF_CUDA_SM90)"
	.elftype	@"ET_EXEC"


//--------------------- .nv.info                  --------------------------
	.section	.nv.info,"",@"SHT_CUDA_INFO"
	.align	4


	//----- nvinfo : EIATTR_REGCOUNT
	.align		4
        /*0000*/ 	.byte	0x04, 0x2f
        /*0002*/ 	.short	(.L_3 - .L_2)
	.align		4
.L_2:
        /*0004*/ 	.word	index@(triton_poi_fused_cat_6)
        /*0008*/ 	.word	0x00000020


	//----- nvinfo : EIATTR_MIN_STACK_SIZE
	.align		4
.L_3:
        /*000c*/ 	.byte	0x04, 0x12
        /*000e*/ 	.short	(.L_5 - .L_4)
	.align		4
.L_4:
        /*0010*/ 	.word	index@(triton_poi_fused_cat_6)
        /*0014*/ 	.word	0x00000000


	//----- nvinfo : EIATTR_FRAME_SIZE
	.align		4
.L_5:
        /*0018*/ 	.byte	0x04, 0x11
        /*001a*/ 	.short	(.L_7 - .L_6)
	.align		4
.L_6:
        /*001c*/ 	.word	index@(triton_poi_fused_cat_6)
        /*0020*/ 	.word	0x00000000


	//----- nvinfo : EIATTR_MIN_STACK_SIZE
	.align		4
.L_7:
        /*0024*/ 	.byte	0x04, 0x12
        /*0026*/ 	.short	(.L_9 - .L_8)
	.align		4
.L_8:
        /*0028*/ 	.word	index@(triton_poi_fused_cat_6)
        /*002c*/ 	.word	0x00000000
.L_9:


//--------------------- .nv.info.triton_poi_fused_cat_6 --------------------------
	.section	.nv.info.triton_poi_fused_cat_6,"",@"SHT_CUDA_INFO"
	.sectionflags	@""
	.align	4


	//----- nvinfo : EIATTR_CUDA_API_VERSION
	.align		4
        /*0000*/ 	.byte	0x04, 0x37
        /*0002*/ 	.short	(.L_11 - .L_10)
.L_10:
        /*0004*/ 	.word	0x0000007c


	//----- nvinfo : EIATTR_KPARAM_INFO
	.align		4
.L_11:
        /*0008*/ 	.byte	0x04, 0x17
        /*000a*/ 	.short	(.L_13 - .L_12)
.L_12:
        /*000c*/ 	.word	0x00000000
        /*0010*/ 	.short	0x0010
        /*0012*/ 	.short	0x0080
        /*0014*/ 	.byte	0x00, 0xf0, 0x11, 0x00


	//----- nvinfo : EIATTR_KPARAM_INFO
	.align		4
.L_13:
        /*0018*/ 	.byte	0x04, 0x17
        /*001a*/ 	.short	(.L_15 - .L_14)
.L_14:
        /*001c*/ 	.word	0x00000000
        /*0020*/ 	.short	0x000f
        /*0022*/ 	.short	0x0078
        /*0024*/ 	.byte	0x00, 0xf4, 0x21, 0x00


	//----- nvinfo : EIATTR_KPARAM_INFO
	.align		4
.L_15:
        /*0028*/ 	.byte	0x04, 0x17
        /*002a*/ 	.short	(.L_17 - .L_16)
.L_16:
        /*002c*/ 	.word	0x00000000
        /*0030*/ 	.short	0x000e
        /*0032*/ 	.short	0x0070
        /*0034*/ 	.byte	0x00, 0xf4, 0x21, 0x00


	//----- nvinfo : EIATTR_KPARAM_INFO
	.align		4
.L_17:
        /*0038*/ 	.byte	0x04, 0x17
        /*003a*/ 	.short	(.L_19 - .L_18)
.L_18:
        /*003c*/ 	.word	0x00000000
        /*0040*/ 	.short	0x000d
        /*0042*/ 	.short	0x0068
        /*0044*/ 	.byte	0x00, 0xf4, 0x21, 0x00


	//----- nvinfo : EIATTR_KPARAM_INFO
	.align		4
.L_19:
        /*0048*/ 	.byte	0x04, 0x17
        /*004a*/ 	.short	(.L_21 - .L_20)
.L_20:
        /*004c*/ 	.word	0x00000000
        /*0050*/ 	.short	0x000c
        /*0052*/ 	.short	0x0060
        /*0054*/ 	.byte	0x00, 0xf4, 0x21, 0x00


	//----- nvinfo : EIATTR_KPARAM_INFO
	.align		4
.L_21:
        /*0058*/ 	.byte	0x04, 0x17
        /*005a*/ 	.short	(.L_23 - .L_22)
.L_22:
        /*005c*/ 	.word	0x00000000
        /*0060*/ 	.short	0x000b
        /*0062*/ 	.short	0x0058
        /*0064*/ 	.byte	0x00, 0xf4, 0x21, 0x00


	//----- nvinfo : EIATTR_KPARAM_INFO
	.align		4
.L_23:
        /*0068*/ 	.byte	0x04, 0x17
        /*006a*/ 	.short	(.L_25 - .L_24)
.L_24:
        /*006c*/ 	.word	0x00000000
        /*0070*/ 	.short	0x000a
        /*0072*/ 	.short	0x0050
        /*0074*/ 	.byte	0x00, 0xf4, 0x21, 0x00


	//----- nvinfo : EIATTR_KPARAM_INFO
	.align		4
.L_25:
        /*0078*/ 	.byte	0x04, 0x17
        /*007a*/ 	.short	(.L_27 - .L_26)
.L_26:
        /*007c*/ 	.word	0x00000000
        /*0080*/ 	.short	0x0009
        /*0082*/ 	.short	0x0048
        /*0084*/ 	.byte	0x00, 0xf4, 0x21, 0x00


	//----- nvinfo : EIATTR_KPARAM_INFO
	.align		4
.L_27:
        /*0088*/ 	.byte	0x04, 0x17
        /*008a*/ 	.short	(.L_29 - .L_28)
.L_28:
        /*008c*/ 	.word	0x00000000
        /*0090*/ 	.short	0x0008
        /*0092*/ 	.short	0x0040
        /*0094*/ 	.byte	0x00, 0xf4, 0x21, 0x00


	//----- nvinfo : EIATTR_KPARAM_INFO
	.align		4
.L_29:
        /*0098*/ 	.byte	0x04, 0x17
        /*009a*/ 	.short	(.L_31 - .L_30)
.L_30:
        /*009c*/ 	.word	0x00000000
        /*00a0*/ 	.short	0x0007
        /*00a2*/ 	.short	0x0038
        /*00a4*/ 	.byte	0x00, 0xf4, 0x21, 0x00


	//----- nvinfo : EIATTR_KPARAM_INFO
	.align		4
.L_31:
        /*00a8*/ 	.byte	0x04, 0x17
        /*00aa*/ 	.short	(.L_33 - .L_32)
.L_32:
        /*00ac*/ 	.word	0x00000000
        /*00b0*/ 	.short	0x0006
        /*00b2*/ 	.short	0x0030
        /*00b4*/ 	.byte	0x00, 0xf4, 0x21, 0x00


	//----- nvinfo : EIATTR_KPARAM_INFO
	.align		4
.L_33:
        /*00b8*/ 	.byte	0x04, 0x17
        /*00ba*/ 	.short	(.L_35 - .L_34)
.L_34:
        /*00bc*/ 	.word	0x00000000
        /*00c0*/ 	.short	0x0005
        /*00c2*/ 	.short	0x0028
        /*00c4*/ 	.byte	0x00, 0xf4, 0x21, 0x00


	//----- nvinfo : EIATTR_KPARAM_INFO
	.align		4
.L_35:
        /*00c8*/ 	.byte	0x04, 0x17
        /*00ca*/ 	.short	(.L_37 - .L_36)
.L_36:
        /*00cc*/ 	.word	0x00000000
        /*00d0*/ 	.short	0x0004
        /*00d2*/ 	.short	0x0020
        /*00d4*/ 	.byte	0x00, 0xf4, 0x21, 0x00


	//----- nvinfo : EIATTR_KPARAM_INFO
	.align		4
.L_37:
        /*00d8*/ 	.byte	0x04, 0x17
        /*00da*/ 	.short	(.L_39 - .L_38)
.L_38:
        /*00dc*/ 	.word	0x00000000
        /*00e0*/ 	.short	0x0003
        /*00e2*/ 	.short	0x0018
        /*00e4*/ 	.byte	0x00, 0xf4, 0x21, 0x00


	//----- nvinfo : EIATTR_KPARAM_INFO
	.align		4
.L_39:
        /*00e8*/ 	.byte	0x04, 0x17
        /*00ea*/ 	.short	(.L_41 - .L_40)
.L_40:
        /*00ec*/ 	.word	0x00000000
        /*00f0*/ 	.short	0x0002
        /*00f2*/ 	.short	0x0010
        /*00f4*/ 	.byte	0x00, 0xf4, 0x21, 0x00


	//----- nvinfo : EIATTR_KPARAM_INFO
	.align		4
.L_41:
        /*00f8*/ 	.byte	0x04, 0x17
        /*00fa*/ 	.short	(.L_43 - .L_42)
.L_42:
        /*00fc*/ 	.word	0x00000000
        /*0100*/ 	.short	0x0001
        /*0102*/ 	.short	0x0008
        /*0104*/ 	.byte	0x00, 0xf4, 0x21, 0x00


	//----- nvinfo : EIATTR_KPARAM_INFO
	.align		4
.L_43:
        /*0108*/ 	.byte	0x04, 0x17
        /*010a*/ 	.short	(.L_45 - .L_44)
.L_44:
        /*010c*/ 	.word	0x00000000
        /*0110*/ 	.short	0x0000
        /*0112*/ 	.short	0x0000
        /*0114*/ 	.byte	0x00, 0xf4, 0x21, 0x00


	//----- nvinfo : EIATTR_SPARSE_MMA_MASK
	.align		4
.L_45:
        /*0118*/ 	.byte	0x03, 0x50
        /*011a*/ 	.short	0x0000


	//----- nvinfo : EIATTR_MAXREG_COUNT
	.align		4
        /*011c*/ 	.byte	0x03, 0x1b
        /*011e*/ 	.short	0x00ff


	//----- nvinfo : EIATTR_EXIT_INSTR_OFFSETS
	.align		4
        /*0120*/ 	.byte	0x04, 0x1c
        /*0122*/ 	.short	(.L_47 - .L_46)


	//   ....[0]....
.L_46:
        /*0124*/ 	.word	0x00000d90


	//----- nvinfo : EIATTR_REQNTID
	.align		4
.L_47:
        /*0128*/ 	.byte	0x04, 0x10
        /*012a*/ 	.short	(.L_49 - .L_48)
.L_48:
        /*012c*/ 	.word	0x00000100
        /*0130*/ 	.word	0x00000001
        /*0134*/ 	.word	0x00000001


	//----- nvinfo : EIATTR_CBANK_PARAM_SIZE
	.align		4
.L_49:
        /*0138*/ 	.byte	0x03, 0x19
        /*013a*/ 	.short	0x0084


	//----- nvinfo : EIATTR_PARAM_CBANK
	.align		4
        /*013c*/ 	.byte	0x04, 0x0a
        /*013e*/ 	.short	(.L_51 - .L_50)
	.align		4
.L_50:
        /*0140*/ 	.word	index@(.nv.constant0.triton_poi_fused_cat_6)
        /*0144*/ 	.short	0x0210
        /*0146*/ 	.short	0x0084


	//----- nvinfo : EIATTR_SW_WAR
	.align		4
.L_51:
        /*0148*/ 	.byte	0x04, 0x36
        /*014a*/ 	.short	(.L_53 - .L_52)
.L_52:
        /*014c*/ 	.word	0x00000008
.L_53:


//--------------------- .nv.callgraph             --------------------------
	.section	.nv.callgraph,"",@"SHT_CUDA_CALLGRAPH"
	.align	4
	.sectionentsize	8
	.align		4
        /*0000*/ 	.word	0x00000000
	.align		4
        /*0004*/ 	.word	0xffffffff
	.align		4
        /*0008*/ 	.word	0x00000000
	.align		4
        /*000c*/ 	.word	0xfffffffe
	.align		4
        /*0010*/ 	.word	0x00000000
	.align		4
        /*0014*/ 	.word	0xfffffffd
	.align		4
        /*0018*/ 	.word	0x00000000
	.align		4
        /*001c*/ 	.word	0xfffffffc


//--------------------- .nv.constant4             --------------------------
	.section	.nv.constant4,"a",@progbits
	.align	8
	.align		8
.nv.constant4:
        /*0000*/ 	.dword	_$_str
	.align		8
        /*0008*/ 	.dword	_$_str_$_2


//--------------------- .text.triton_poi_fused_cat_6 --------------------------
	.section	.text.triton_poi_fused_cat_6,"ax",@progbits
	.align	128
        .global         triton_poi_fused_cat_6
        .type           triton_poi_fused_cat_6,@function
        .size           triton_poi_fused_cat_6,(.L_x_1 - triton_poi_fused_cat_6)
        .other          triton_poi_fused_cat_6,@"STO_CUDA_ENTRY STV_DEFAULT"
triton_poi_fused_cat_6:
.text.triton_poi_fused_cat_6:
[----:B------:R-:W-:Y:S01]  /*0000*/  LDC R1, c[0x0][0x28] ;  /* 0x00000a00ff017b82 */ /* 0x000fe20000000800 */
[----:B------:R-:W1:Y:S07]  /*0010*/  S2R R0, SR_TID.X ;  /* 0x0000000000007919 */ /* 0x000e6e0000002100 */
[----:B------:R-:W2:Y:S01]  /*0020*/  LDC.64 R6, c[0x0][0x220] ;  /* 0x00008800ff067b82 */ /* 0x000ea20000000a00 */
[----:B------:R-:W-:Y:S01]  /*0030*/  CS2R R14, SRZ ;  /* 0x00000000000e7805 */ /* 0x000fe2000001ff00 */
[----:B------:R-:W-:Y:S01]  /*0040*/  ULDC.64 UR4, c[0x0][0x208] ;  /* 0x0000820000047ab9 */ /* 0x000fe20000000a00 */
[----:B------:R-:W3:Y:S05]  /*0050*/  S2R R3, SR_CTAID.X ;  /* 0x0000000000037919 */ /* 0x000eea0000002500 */
[----:B------:R-:W4:Y:S01]  /*0060*/  LDC.64 R8, c[0x0][0x248] ;  /* 0x00009200ff087b82 */ /* 0x000f220000000a00 */
[----:B------:R-:W-:Y:S01]  /*0070*/  CS2R R12, SRZ ;  /* 0x00000000000c7805 */ /* 0x000fe2000001ff00 */
[----:B------:R-:W-:-:S06]  /*0080*/  ULDC.64 UR6, c[0x0][0x238] ;  /* 0x00008e0000067ab9 */ /* 0x000fcc0000000a00 */
[----:B------:R-:W5:Y:S01]  /*0090*/  LDC.64 R10, c[0x0][0x240] ;  /* 0x00009000ff0a7b82 */ /* 0x000f620000000a00 */
[----:B------:R-:W-:Y:S02]  /*00a0*/  CS2R R22, SRZ ;  /* 0x0000000000167805 */ /* 0x000fe4000001ff00 */
[----:B------:R-:W-:-:S05]  /*00b0*/  CS2R R24, SRZ ;  /* 0x0000000000187805 */ /* 0x000fca000001ff00 */
[----:B------:R-:W5:Y:S01]  /*00c0*/  LDC.64 R16, c[0x0][0x210] ;  /* 0x00008400ff107b82 */ /* 0x000f620000000a00 */
[----:B-1----:R-:W-:-:S07]  /*00d0*/  IMAD.SHL.U32 R0, R0, 0x2, RZ ;  /* 0x0000000200007824 */ /* 0x002fce00078e00ff */
[----:B------:R-:W1:Y:S01]  /*00e0*/  LDC.64 R26, c[0x0][0x230] ;  /* 0x00008c00ff1a7b82 */ /* 0x000e620000000a00 */
[----:B------:R-:W-:-:S07]  /*00f0*/  LOP3.LUT R0, R0, 0x1fe, RZ, 0xc0, !PT ;  /* 0x000001fe00007812 */ /* 0x000fce00078ec0ff */
[----:B------:R-:W1:Y:S01]  /*0100*/  LDC.64 R28, c[0x0][0x228] ;  /* 0x00008a00ff1c7b82 */ /* 0x000e620000000a00 */
[----:B---3--:R-:W-:-:S05]  /*0110*/  IMAD R2, R3, 0x200, R0 ;  /* 0x0000020003027824 */ /* 0x008fca00078e0200 */
[----:B------:R-:W-:-:S04]  /*0120*/  SHF.R.S32.HI R3, RZ, 0x1f, R2 ;  /* 0x0000001fff037819 */ /* 0x000fc80000011402 */
[----:B------:R-:W-:-:S04]  /*0130*/  LEA.HI R3, R3, R2, RZ, 0x7 ;  /* 0x0000000203037211 */ /* 0x000fc800078f38ff */
[----:B------:R-:W-:-:S05]  /*0140*/  LOP3.LUT R5, R3, 0xffffff80, RZ, 0xc0, !PT ;  /* 0xffffff8003057812 */ /* 0x000fca00078ec0ff */
[----:B------:R-:W-:-:S04]  /*0150*/  IMAD.IADD R20, R2, 0x1, -R5 ;  /* 0x0000000102147824 */ /* 0x000fc800078e0a05 */
[C---:B--2---:R-:W-:Y:S01]  /*0160*/  IMAD.WIDE R6, R20.reuse, 0x4, R6 ;  /* 0x0000000414067825 */ /* 0x044fe200078e0206 */
[C---:B------:R-:W-:Y:S02]  /*0170*/  ISETP.GE.AND P0, PT, R20.reuse, 0x20, PT ;  /* 0x000000201400780c */ /* 0x040fe40003f06270 */
[----:B------:R-:W-:-:S04]  /*0180*/  LOP3.LUT R0, R20, 0xffffffe0, RZ, 0xc0, !PT ;  /* 0xffffffe014007812 */ /* 0x000fc800078ec0ff */
[----:B------:R-:W-:Y:S01]  /*0190*/  ISETP.NE.AND P1, PT, R0, 0x20, PT ;  /* 0x000000200000780c */ /* 0x000fe20003f25270 */
[----:B----4-:R-:W-:-:S06]  /*01a0*/  IMAD.WIDE R8, R20, 0x4, R8 ;  /* 0x0000000414087825 */ /* 0x010fcc00078e0208 */
[----:B------:R-:W2:Y:S06]  /*01b0*/  @!P0 LDG.E.EL.64 R14, desc[UR4][R6.64] ;  /* 0x00000004060e8981 */ /* 0x000eac000c2e1b00 */
[----:B------:R5:W3:Y:S01]  /*01c0*/  @!P1 LDG.E.EL.64 R12, desc[UR4][R8.64+-0x80] ;  /* 0xffff8004080c9981 */ /* 0x000ae2000c2e1b00 */
[----:B------:R-:W-:Y:S02]  /*01d0*/  SHF.R.S32.HI R5, RZ, 0x7, R3 ;  /* 0x00000007ff057819 */ /* 0x000fe40000011403 */
[----:B------:R-:W-:-:S03]  /*01e0*/  SHF.R.S32.HI R21, RZ, 0x1f, R20 ;  /* 0x0000001fff157819 */ /* 0x000fc60000011414 */
[----:B------:R-:W-:Y:S02]  /*01f0*/  IMAD.SHL.U32 R3, R5, 0x20, RZ ;  /* 0x0000002005037824 */ /* 0x000fe400078e00ff */
[----:B-----5:R-:W-:-:S03]  /*0200*/  IMAD.WIDE R8, R20, 0x4, R10 ;  /* 0x0000000414087825 */ /* 0x020fc600078e020a */
[----:B------:R-:W-:Y:S01]  /*0210*/  IADD3 R0, P2, R20, R3, RZ ;  /* 0x0000000314007210 */ /* 0x000fe20007f5e0ff */
[----:B------:R-:W4:Y:S03]  /*0220*/  LDC.64 R10, c[0x0][0x218] ;  /* 0x00008600ff0a7b82 */ /* 0x000f260000000a00 */
[----:B------:R-:W-:Y:S01]  /*0230*/  LEA.HI.X.SX32 R7, R3, R21, 0x1, P2 ;  /* 0x0000001503077211 */ /* 0x000fe200010f0eff */
[----:B------:R5:W3:Y:S01]  /*0240*/  @!P1 LDG.E.EL.64 R22, desc[UR4][R8.64+-0x80] ;  /* 0xffff800408169981 */ /* 0x000ae2000c2e1b00 */
[----:B------:R-:W-:-:S04]  /*0250*/  LEA R18, P2, R0, UR6, 0x2 ;  /* 0x0000000600127c11 */ /* 0x000fc8000f8410ff */
[----:B------:R-:W-:Y:S01]  /*0260*/  LEA.HI.X R19, R0, UR7, R7, 0x2, P2 ;  /* 0x0000000700137c11 */ /* 0x000fe200090f1407 */
[----:B------:R-:W-:Y:S01]  /*0270*/  IMAD.IADD R3, R20, 0x1, R3 ;  /* 0x0000000114037824 */ /* 0x000fe200078e0203 */
[----:B------:R-:W-:-:S03]  /*0280*/  ULDC.64 UR6, c[0x0][0x260] ;  /* 0x0000980000067ab9 */ /* 0x000fc60000000a00 */
[----:B------:R4:W3:Y:S01]  /*0290*/  @!P1 LDG.E.EL.64 R24, desc[UR4][R18.64+-0x80] ;  /* 0xffff800412189981 */ /* 0x0008e2000c2e1b00 */
[----:B-----5:R-:W-:Y:S01]  /*02a0*/  CS2R R8, SRZ ;  /* 0x0000000000087805 */ /* 0x020fe2000001ff00 */
[----:B0-----:R-:W-:-:S04]  /*02b0*/  IMAD.WIDE R16, R3, 0x4, R16 ;  /* 0x0000000403107825 */ /* 0x001fc800078e0210 */
[----:B----4-:R-:W-:-:S05]  /*02c0*/  IMAD.WIDE R18, R20, 0x4, R10 ;  /* 0x0000000414127825 */ /* 0x010fca00078e020a */
[----:B------:R0:W4:Y:S01]  /*02d0*/  @!P0 LDG.E.EL.64 R8, desc[UR4][R18.64] ;  /* 0x0000000412088981 */ /* 0x000122000c2e1b00 */
[C---:B-1----:R-:W-:Y:S01]  /*02e0*/  IMAD.WIDE R26, R20.reuse, 0x4, R26 ;  /* 0x00000004141a7825 */ /* 0x042fe200078e021a */
[----:B------:R-:W-:Y:S01]  /*02f0*/  CS2R R10, SRZ ;  /* 0x00000000000a7805 */ /* 0x000fe2000001ff00 */
[----:B0-----:R-:W0:Y:S02]  /*0300*/  LDC.64 R18, c[0x0][0x250] ;  /* 0x00009400ff127b82 */ /* 0x001e240000000a00 */
[----:B------:R-:W-:Y:S01]  /*0310*/  IMAD.WIDE R28, R20, 0x4, R28 ;  /* 0x00000004141c7825 */ /* 0x000fe200078e021c */
[----:B------:R-:W-:-:S04]  /*0320*/  CS2R R6, SRZ ;  /* 0x0000000000067805 */ /* 0x000fc8000001ff00 */
[----:B------:R-:W5:Y:S04]  /*0330*/  @!P0 LDG.E.EL.64 R10, desc[UR4][R28.64] ;  /* 0x000000041c0a8981 */ /* 0x000f68000c2e1b00 */
[----:B------:R1:W4:Y:S02]  /*0340*/  @!P0 LDG.E.EL.64 R6, desc[UR4][R16.64] ;  /* 0x0000000410068981 */ /* 0x000324000c2e1b00 */
[----:B-1----:R-:W-:Y:S01]  /*0350*/  CS2R R16, SRZ ;  /* 0x0000000000107805 */ /* 0x002fe2000001ff00 */
[----:B0-----:R-:W-:-:S05]  /*0360*/  IMAD.WIDE R18, R20, 0x4, R18 ;  /* 0x0000000414127825 */ /* 0x001fca00078e0212 */
[----:B------:R-:W4:Y:S01]  /*0370*/  @!P1 LDG.E.EL.64 R16, desc[UR4][R18.64+-0x80] ;  /* 0xffff800412109981 */ /* 0x000f22000c2e1b00 */
[----:B--2---:R-:W-:Y:S02]  /*0380*/  SEL R14, R14, RZ, !P0 ;  /* 0x000000ff0e0e7207 */ /* 0x004fe40004000000 */
[----:B------:R-:W-:-:S03]  /*0390*/  SEL R15, R15, RZ, !P0 ;  /* 0x000000ff0f0f7207 */ /* 0x000fc60004000000 */
[----:B------:R-:W-:Y:S02]  /*03a0*/  FADD R14, R14, 9.9999997473787516356e-06 ;  /* 0x3727c5ac0e0e7421 */ /* 0x000fe40000000000 */
[----:B------:R-:W-:Y:S01]  /*03b0*/  FADD R15, R15, 9.9999997473787516356e-06 ;  /* 0x3727c5ac0f0f7421 */ /* 0x000fe20000000000 */
[----:B---3--:R-:W-:Y:S01]  /*03c0*/  SEL R12, R12, RZ, !P1 ;  /* 0x000000ff0c0c7207 */ /* 0x008fe20004800000 */
[----:B------:R0:W1:Y:S08]  /*03d0*/  MUFU.SQRT R4, R14 ;  /* 0x0000000e00047308 */ /* 0x0000700000002000 */
[----:B------:R-:W2:Y:S01]  /*03e0*/  MUFU.SQRT R15, R15 ;  /* 0x0000000f000f7308 */ /* 0x000ea20000002000 */
[----:B0-----:R-:W-:Y:S01]  /*03f0*/  FADD R14, R12, 9.9999997473787516356e-06 ;  /* 0x3727c5ac0c0e7421 */ /* 0x001fe20000000000 */
[----:B------:R-:W-:-:S06]  /*0400*/  SEL R13, R13, RZ, !P1 ;  /* 0x000000ff0d0d7207 */ /* 0x000fcc0004800000 */
[----:B------:R-:W0:Y:S01]  /*0410*/  MUFU.SQRT R14, R14 ;  /* 0x0000000e000e7308 */ /* 0x000e220000002000 */
[C---:B-1----:R-:W-:Y:S01]  /*0420*/  FSETP.GT.AND P3, PT, R4.reuse, 8.50705917302346158658e+37, PT ;  /* 0x7e8000000400780b */ /* 0x042fe20003f64000 */
[----:B------:R-:W-:Y:S01]  /*0430*/  FADD R3, R13, 9.9999997473787516356e-06 ;  /* 0x3727c5ac0d037421 */ /* 0x000fe20000000000 */
[----:B------:R-:W-:Y:S02]  /*0440*/  CS2R R12, SRZ ;  /* 0x00000000000c7805 */ /* 0x000fe4000001ff00 */
[----:B------:R-:W-:Y:S02]  /*0450*/  FSETP.GEU.AND P6, PT, R4, 1.175494350822287508e-38, PT ;  /* 0x008000000400780b */ /* 0x000fe40003fce000 */
[C---:B--2---:R-:W-:Y:S02]  /*0460*/  FSETP.GT.AND P5, PT, R15.reuse, 8.50705917302346158658e+37, PT ;  /* 0x7e8000000f00780b */ /* 0x044fe40003fa4000 */
[----:B------:R-:W-:Y:S01]  /*0470*/  FSETP.GEU.AND P2, PT, R15, 1.175494350822287508e-38, PT ;  /* 0x008000000f00780b */ /* 0x000fe20003f4e000 */
[----:B------:R1:W2:Y:S01]  /*0480*/  @!P0 LDG.E.EL.64 R12, desc[UR4][R26.64] ;  /* 0x000000041a0c8981 */ /* 0x0002a2000c2e1b00 */
[----:B0-----:R-:W-:Y:S01]  /*0490*/  FSETP.GT.AND P4, PT, R14, 8.50705917302346158658e+37, PT ;  /* 0x7e8000000e00780b */ /* 0x001fe20003f84000 */
[----:B-1----:R-:W-:-:S02]  /*04a0*/  IMAD.MOV.U32 R26, RZ, RZ, 0x3e800000 ;  /* 0x3e800000ff1a7424 */ /* 0x002fc400078e00ff */
[----:B------:R-:W-:-:S06]  /*04b0*/  @P3 FMUL R4, R4, 0.25 ;  /* 0x3e80000004043820 */ /* 0x000fcc0000400000 */
[----:B------:R-:W-:Y:S01]  /*04c0*/  @P5 FMUL R15, R15, 0.25 ;  /* 0x3e8000000f0f5820 */ /* 0x000fe20000400000 */
[----:B------:R-:W-:Y:S02]  /*04d0*/  FSEL R29, R26, 1, P3 ;  /* 0x3f8000001a1d7808 */ /* 0x000fe40001800000 */
[----:B------:R-:W-:Y:S01]  /*04e0*/  FSETP.GEU.AND P3, PT, R14, 1.175494350822287508e-38, PT ;  /* 0x008000000e00780b */ /* 0x000fe20003f6e000 */
[----:B------:R-:W0:Y:S01]  /*04f0*/  MUFU.SQRT R3, R3 ;  /* 0x0000000300037308 */ /* 0x000e220000002000 */
[----:B------:R-:W-:Y:S01]  /*0500*/  @!P6 FMUL R4, R4, 16777216 ;  /* 0x4b8000000404e820 */ /* 0x000fe20000400000 */
[----:B------:R-:W-:Y:S01]  /*0510*/  @!P2 FMUL R15, R15, 16777216 ;  /* 0x4b8000000f0fa820 */ /* 0x000fe20000400000 */
[----:B------:R-:W-:-:S05]  /*0520*/  @P4 FMUL R14, R14, 0.25 ;  /* 0x3e8000000e0e4820 */ /* 0x000fca0000400000 */
[----:B------:R-:W-:Y:S01]  /*0530*/  MUFU.RCP R0, R4 ;  /* 0x0000000400007308 */ /* 0x000fe20000001000 */
[----:B------:R-:W-:-:S03]  /*0540*/  FSEL R19, R26, 1, P5 ;  /* 0x3f8000001a137808 */ /* 0x000fc60002800000 */
[----:B------:R-:W-:-:S04]  /*0550*/  @!P3 FMUL R14, R14, 16777216 ;  /* 0x4b8000000e0eb820 */ /* 0x000fc80000400000 */
[----:B------:R-:W1:Y:S01]  /*0560*/  MUFU.RCP R4, R15 ;  /* 0x0000000f00047308 */ /* 0x000e620000001000 */
[----:B------:R-:W-:Y:S01]  /*0570*/  @!P6 FMUL R29, R29, 16777216 ;  /* 0x4b8000001d1de820 */ /* 0x000fe20000400000 */
[----:B0-----:R-:W-:Y:S01]  /*0580*/  FSETP.GT.AND P6, PT, R3, 8.50705917302346158658e+37, PT ;  /* 0x7e8000000300780b */ /* 0x001fe20003fc4000 */
[----:B------:R-:W-:Y:S01]  /*0590*/  @!P2 FMUL R19, R19, 16777216 ;  /* 0x4b8000001313a820 */ /* 0x000fe20000400000 */
[----:B------:R-:W-:-:S04]  /*05a0*/  FSETP.GEU.AND P5, PT, R3, 1.175494350822287508e-38, PT ;  /* 0x008000000300780b */ /* 0x000fc80003fae000 */
[----:B------:R-:W0:Y:S01]  /*05b0*/  MUFU.RCP R14, R14 ;  /* 0x0000000e000e7308 */ /* 0x000e220000001000 */
[----:B-1----:R-:W-:Y:S01]  /*05c0*/  FMUL R4, R4, R19 ;  /* 0x0000001304047220 */ /* 0x002fe20000400000 */
[----:B------:R-:W-:-:S05]  /*05d0*/  FSEL R19, R26, 1, P4 ;  /* 0x3f8000001a137808 */ /* 0x000fca0002000000 */
[----:B------:R-:W-:Y:S01]  /*05e0*/  @P6 FMUL R3, R3, 0.25 ;  /* 0x3e80000003036820 */ /* 0x000fe20000400000 */
[----:B------:R-:W-:Y:S01]  /*05f0*/  FSEL R18, R26, 1, P6 ;  /* 0x3f8000001a127808 */ /* 0x000fe20003000000 */
[----:B------:R-:W-:Y:S02]  /*0600*/  @!P3 FMUL R19, R19, 16777216 ;  /* 0x4b8000001313b820 */ /* 0x000fe40000400000 */
[----:B------:R-:W-:Y:S02]  /*0610*/  @!P5 FMUL R3, R3, 16777216 ;  /* 0x4b8000000303d820 */ /* 0x000fe40000400000 */
[----:B0-----:R-:W-:Y:S02]  /*0620*/  FMUL R26, R14, R19 ;  /* 0x000000130e1a7220 */ /* 0x001fe40000400000 */
[----:B------:R-:W0:Y:S01]  /*0630*/  LDC.64 R14, c[0x0][0x270] ;  /* 0x00009c00ff0e7b82 */ /* 0x000e220000000a00 */
[----:B------:R1:W3:Y:S01]  /*0640*/  MUFU.RCP R27, R3 ;  /* 0x00000003001b7308 */ /* 0x0002e20000001000 */
[----:B------:R-:W-:-:S02]  /*0650*/  SEL R23, R23, RZ, !P1 ;  /* 0x000000ff17177207 */ /* 0x000fc40004800000 */
[----:B------:R-:W-:Y:S02]  /*0660*/  SEL R25, R25, RZ, !P1 ;  /* 0x000000ff19197207 */ /* 0x000fe40004800000 */
[----:B-1----:R-:W-:-:S04]  /*0670*/  SHF.R.S32.HI R3, RZ, 0x1f, R2 ;  /* 0x0000001fff037819 */ /* 0x002fc80000011402 */
[----:B------:R-:W-:Y:S01]  /*0680*/  LEA.HI R3, R3, R2, RZ, 0x7 ;  /* 0x0000000203037211 */ /* 0x000fe200078f38ff */
[----:B------:R-:W-:Y:S01]  /*0690*/  @!P5 FMUL R18, R18, 16777216 ;  /* 0x4b8000001212d820 */ /* 0x000fe20000400000 */
[----:B------:R-:W-:Y:S02]  /*06a0*/  FADD R25, R25, -R23 ;  /* 0x8000001719197221 */ /* 0x000fe40000000000 */
[----:B------:R-:W-:Y:S01]  /*06b0*/  LOP3.LUT R3, R3, 0xffffff80, RZ, 0xc0, !PT ;  /* 0xffffff8003037812 */ /* 0x000fe200078ec0ff */
[----:B------:R-:W-:Y:S01]  /*06c0*/  FMUL R0, R0, R29 ;  /* 0x0000001d00007220 */ /* 0x000fe20000400000 */
[----:B------:R-:W-:Y:S01]  /*06d0*/  SEL R23, R24, RZ, !P1 ;  /* 0x000000ff18177207 */ /* 0x000fe20004800000 */
[----:B------:R-:W1:Y:S01]  /*06e0*/  LDC.64 R28, c[0x0][0x258] ;  /* 0x00009600ff1c7b82 */ /* 0x000e620000000a00 */
[----:B------:R-:W-:Y:S01]  /*06f0*/  SEL R22, R22, RZ, !P1 ;  /* 0x000000ff16167207 */ /* 0x000fe20004800000 */
[----:B---3--:R-:W-:Y:S01]  /*0700*/  FMUL R27, R27, R18 ;  /* 0x000000121b1b7220 */ /* 0x008fe20000400000 */
[----:B------:R-:W-:Y:S01]  /*0710*/  ISETP.GT.AND P2, PT, R20, 0x3f, PT ;  /* 0x0000003f1400780c */ /* 0x000fe20003f44270 */
[----:B------:R-:W-:-:S02]  /*0720*/  IMAD.IADD R3, R2, 0x1, -R3 ;  /* 0x0000000102037824 */ /* 0x000fc400078e0a03 */
[----:B------:R-:W-:Y:S01]  /*0730*/  FADD R23, R23, -R22 ;  /* 0x8000001617177221 */ /* 0x000fe20000000000 */
[----:B------:R-:W-:Y:S01]  /*0740*/  FMUL R22, R27, R25 ;  /* 0x000000191b167220 */ /* 0x000fe20000400000 */
[----:B0-----:R-:W-:Y:S01]  /*0750*/  IMAD.WIDE R24, R3, 0x4, R14 ;  /* 0x0000000403187825 */ /* 0x001fe200078e020e */
[----:B------:R-:W-:-:S07]  /*0760*/  CS2R R14, SRZ ;  /* 0x00000000000e7805 */ /* 0x000fce000001ff00 */
[----:B------:R-:W3:Y:S01]  /*0770*/  @P2 LDG.E.EL.64 R14, desc[UR4][R24.64+-0x100] ;  /* 0xffff0004180e2981 */ /* 0x000ee2000c2e1b00 */
[----:B------:R-:W-:Y:S01]  /*0780*/  CS2R R18, SRZ ;  /* 0x0000000000127805 */ /* 0x000fe2000001ff00 */
[----:B-1----:R-:W-:-:S05]  /*0790*/  IMAD.WIDE R28, R20, 0x4, R28 ;  /* 0x00000004141c7825 */ /* 0x002fca00078e021c */
[----:B------:R0:W2:Y:S01]  /*07a0*/  @!P1 LDG.E.EL.64 R18, desc[UR4][R28.64+-0x80] ;  /* 0xffff80041c129981 */ /* 0x0000a2000c2e1b00 */
[----:B------:R-:W-:-:S05]  /*07b0*/  IMAD.SHL.U32 R5, R5, 0x40, RZ ;  /* 0x0000004005057824 */ /* 0x000fca00078e00ff */
[----:B------:R-:W-:-:S04]  /*07c0*/  IADD3 R27, P3, R20, R5, RZ ;  /* 0x00000005141b7210 */ /* 0x000fc80007f7e0ff */
[----:B0-----:R-:W-:Y:S02]  /*07d0*/  LEA.HI.X.SX32 R28, R5, R21, 0x1, P3 ;  /* 0x00000015051c7211 */ /* 0x001fe400018f0eff */
[----:B----4-:R-:W-:Y:S01]  /*07e0*/  SEL R29, R17, RZ, !P1 ;  /* 0x000000ff111d7207 */ /* 0x010fe20004800000 */
[----:B------:R-:W-:Y:S01]  /*07f0*/  FMUL R17, R26, R23 ;  /* 0x000000171a117220 */ /* 0x000fe20000400000 */
[C---:B------:R-:W-:Y:S02]  /*0800*/  LEA R26, P3, R27.reuse, UR6, 0x2 ;  /* 0x000000061b1a7c11 */ /* 0x040fe4000f8610ff */
[----:B------:R-:W-:Y:S02]  /*0810*/  SEL R16, R16, RZ, !P1 ;  /* 0x000000ff10107207 */ /* 0x000fe40004800000 */
[----:B------:R-:W-:Y:S02]  /*0820*/  LEA.HI.X R27, R27, UR7, R28, 0x2, P3 ;  /* 0x000000071b1b7c11 */ /* 0x000fe400098f141c */
[----:B------:R-:W-:-:S02]  /*0830*/  CS2R R24, SRZ ;  /* 0x0000000000187805 */ /* 0x000fc4000001ff00 */
[----:B---3--:R-:W-:-:S05]  /*0840*/  SEL R5, R14, RZ, P2 ;  /* 0x000000ff0e057207 */ /* 0x008fca0001000000 */
[----:B------:R-:W-:-:S06]  /*0850*/  FADD R5, R5, 9.9999997473787516356e-06 ;  /* 0x3727c5ac05057421 */ /* 0x000fcc0000000000 */
[----:B------:R-:W0:Y:S01]  /*0860*/  MUFU.SQRT R5, R5 ;  /* 0x0000000500057308 */ /* 0x000e220000002000 */
[----:B--2---:R-:W-:-:S05]  /*0870*/  SEL R20, R19, RZ, !P1 ;  /* 0x000000ff13147207 */ /* 0x004fca0004800000 */
[----:B------:R-:W-:Y:S02]  /*0880*/  FFMA R14, R29, R22, R20 ;  /* 0x000000161d0e7223 */ /* 0x000fe40000000014 */
[----:B------:R-:W1:Y:S01]  /*0890*/  LDC.64 R20, c[0x0][0x268] ;  /* 0x00009a00ff147b82 */ /* 0x000e620000000a00 */
[----:B------:R-:W-:Y:S02]  /*08a0*/  SEL R19, R18, RZ, !P1 ;  /* 0x000000ff12137207 */ /* 0x000fe40004800000 */
[C---:B0-----:R-:W-:Y:S02]  /*08b0*/  FSETP.GT.AND P3, PT, R5.reuse, 8.50705917302346158658e+37, PT ;  /* 0x7e8000000500780b */ /* 0x041fe40003f64000 */
[C---:B------:R-:W-:Y:S01]  /*08c0*/  FSETP.GEU.AND P4, PT, R5.reuse, 1.175494350822287508e-38, PT ;  /* 0x008000000500780b */ /* 0x040fe20003f8e000 */
[----:B------:R-:W-:Y:S01]  /*08d0*/  FFMA R28, R16, R17, R19 ;  /* 0x00000011101c7223 */ /* 0x000fe20000000013 */
[----:B------:R-:W-:Y:S01]  /*08e0*/  CS2R R16, SRZ ;  /* 0x0000000000107805 */ /* 0x000fe2000001ff00 */
[----:B------:R-:W0:Y:S05]  /*08f0*/  LDC.64 R22, c[0x0][0x278] ;  /* 0x00009e00ff167b82 */ /* 0x000e2a0000000a00 */
[----:B------:R2:W3:Y:S03]  /*0900*/  @P2 LDG.E.EL.64 R16, desc[UR4][R26.64+-0x100] ;  /* 0xffff00041a102981 */ /* 0x0004e6000c2e1b00 */
[----:B------:R-:W-:Y:S01]  /*0910*/  @P3 FMUL R5, R5, 0.25 ;  /* 0x3e80000005053820 */ /* 0x000fe20000400000 */
[----:B------:R-:W-:-:S03]  /*0920*/  CS2R R18, SRZ ;  /* 0x0000000000127805 */ /* 0x000fc6000001ff00 */
[----:B------:R-:W-:Y:S01]  /*0930*/  @!P4 FMUL R5, R5, 16777216 ;  /* 0x4b8000000505c820 */ /* 0x000fe20000400000 */
[----:B--2---:R-:W2:Y:S01]  /*0940*/  LDC.64 R26, c[0x0][0x280] ;  /* 0x0000a000ff1a7b82 */ /* 0x004ea20000000a00 */
[----:B-1----:R-:W-:Y:S02]  /*0950*/  IMAD.WIDE R20, R3, 0x4, R20 ;  /* 0x0000000403147825 */ /* 0x002fe400078e0214 */
[----:B------:R1:W4:Y:S03]  /*0960*/  MUFU.RCP R29, R5 ;  /* 0x00000005001d7308 */ /* 0x0003260000001000 */
[----:B------:R0:W5:Y:S01]  /*0970*/  @P2 LDG.E.EL.64 R18, desc[UR4][R20.64+-0x100] ;  /* 0xffff000414122981 */ /* 0x000162000c2e1b00 */
[----:B-1----:R-:W-:-:S05]  /*0980*/  IMAD.MOV.U32 R5, RZ, RZ, 0x3e800000 ;  /* 0x3e800000ff057424 */ /* 0x002fca00078e00ff */
[----:B0-----:R-:W-:-:S05]  /*0990*/  FSEL R20, R5, 1, P3 ;  /* 0x3f80000005147808 */ /* 0x001fca0001800000 */
[----:B------:R-:W-:Y:S01]  /*09a0*/  @!P4 FMUL R20, R20, 16777216 ;  /* 0x4b8000001414c820 */ /* 0x000fe20000400000 */
[----:B------:R-:W-:-:S04]  /*09b0*/  IMAD.WIDE R22, R3, 0x4, R22 ;  /* 0x0000000403167825 */ /* 0x000fc800078e0216 */
[----:B----4-:R-:W-:Y:S01]  /*09c0*/  FMUL R29, R29, R20 ;  /* 0x000000141d1d7220 */ /* 0x010fe20000400000 */
[----:B------:R-:W-:Y:S01]  /*09d0*/  CS2R R20, SRZ ;  /* 0x0000000000147805 */ /* 0x000fe2000001ff00 */
[----:B--2---:R-:W-:Y:S01]  /*09e0*/  IMAD.WIDE R26, R3, 0x4, R26 ;  /* 0x00000004031a7825 */ /* 0x004fe200078e021a */
[----:B------:R0:W2:Y:S04]  /*09f0*/  @P2 LDG.E.EL.64 R24, desc[UR4][R22.64+-0x100] ;  /* 0xffff000416182981 */ /* 0x0000a8000c2e1b00 */
[----:B------:R1:W4:Y:S01]  /*0a00*/  @P2 LDG.E.EL.64 R20, desc[UR4][R26.64+-0x100] ;  /* 0xffff00041a142981 */ /* 0x000322000c2e1b00 */
[----:B------:R-:W-:-:S05]  /*0a10*/  SEL R15, R15, RZ, P2 ;  /* 0x000000ff0f0f7207 */ /* 0x000fca0001000000 */
[----:B------:R-:W-:-:S04]  /*0a20*/  FADD R15, R15, 9.9999997473787516356e-06 ;  /* 0x3727c5ac0f0f7421 */ /* 0x000fc80000000000 */
[----:B------:R-:W0:Y:S02]  /*0a30*/  MUFU.SQRT R3, R15 ;  /* 0x0000000f00037308 */ /* 0x000e240000002000 */
[C---:B0-----:R-:W-:Y:S02]  /*0a40*/  FSETP.GT.AND P3, PT, R3.reuse, 8.50705917302346158658e+37, PT ;  /* 0x7e8000000300780b */ /* 0x041fe40003f64000 */
[----:B------:R-:W-:-:S11]  /*0a50*/  FSETP.GEU.AND P4, PT, R3, 1.175494350822287508e-38, PT ;  /* 0x008000000300780b */ /* 0x000fd60003f8e000 */
[----:B------:R-:W-:-:S04]  /*0a60*/  @P3 FMUL R3, R3, 0.25 ;  /* 0x3e80000003033820 */ /* 0x000fc80000400000 */
[----:B------:R-:W-:-:S06]  /*0a70*/  @!P4 FMUL R3, R3, 16777216 ;  /* 0x4b8000000303c820 */ /* 0x000fcc0000400000 */
[----:B------:R-:W0:Y:S01]  /*0a80*/  MUFU.RCP R3, R3 ;  /* 0x0000000300037308 */ /* 0x000e220000001000 */
[----:B------:R-:W-:Y:S02]  /*0a90*/  FSEL R22, R5, 1, P3 ;  /* 0x3f80000005167808 */ /* 0x000fe40001800000 */
[----:B------:R-:W-:Y:S02]  /*0aa0*/  SEL R6, R6, RZ, !P0 ;  /* 0x000000ff06067207 */ /* 0x000fe40004000000 */
[----:B------:R-:W-:Y:S01]  /*0ab0*/  SEL R7, R7, RZ, !P0 ;  /* 0x000000ff07077207 */ /* 0x000fe20004000000 */
[----:B------:R-:W-:-:S04]  /*0ac0*/  @!P4 FMUL R22, R22, 16777216 ;  /* 0x4b8000001616c820 */ /* 0x000fc80000400000 */
[----:B0-----:R-:W-:Y:S01]  /*0ad0*/  FMUL R22, R3, R22 ;  /* 0x0000001603167220 */ /* 0x001fe20000400000 */
[----:B------:R-:W-:Y:S02]  /*0ae0*/  SEL R12, R12, RZ, !P0 ;  /* 0x000000ff0c0c7207 */ /* 0x000fe40004000000 */
[----:B------:R-:W-:Y:S02]  /*0af0*/  SEL R13, R13, RZ, !P0 ;  /* 0x000000ff0d0d7207 */ /* 0x000fe40004000000 */
[----:B------:R-:W-:Y:S02]  /*0b00*/  FSETP.GEU.AND P4, PT, R28, RZ, PT ;  /* 0x000000ff1c00720b */ /* 0x000fe40003f8e000 */
[----:B------:R-:W-:Y:S02]  /*0b10*/  FSETP.GEU.AND P3, PT, R14, RZ, PT ;  /* 0x000000ff0e00720b */ /* 0x000fe40003f6e000 */
[----:B------:R-:W-:Y:S02]  /*0b20*/  FSEL R28, R28, RZ, P4 ;  /* 0x000000ff1c1c7208 */ /* 0x000fe40002000000 */
[----:B---3--:R-:W-:-:S02]  /*0b30*/  SEL R16, R16, RZ, P2 ;  /* 0x000000ff10107207 */ /* 0x008fc40001000000 */
[----:B------:R-:W-:Y:S02]  /*0b40*/  SEL R5, R17, RZ, P2 ;  /* 0x000000ff11057207 */ /* 0x000fe40001000000 */
[----:B-----5:R-:W-:Y:S02]  /*0b50*/  SEL R15, R18, RZ, P2 ;  /* 0x000000ff120f7207 */ /* 0x020fe40001000000 */
[----:B-1----:R-:W-:Y:S02]  /*0b60*/  SEL R26, R19, RZ, P2 ;  /* 0x000000ff131a7207 */ /* 0x002fe40001000000 */
[----:B------:R-:W-:Y:S02]  /*0b70*/  SEL R18, R9, RZ, !P0 ;  /* 0x000000ff09127207 */ /* 0x000fe40004000000 */
[----:B------:R-:W-:Y:S01]  /*0b80*/  SEL R9, R8, RZ, !P0 ;  /* 0x000000ff08097207 */ /* 0x000fe20004000000 */
[----:B------:R-:W-:Y:S01]  /*0b90*/  FADD R5, R5, -R26 ;  /* 0x8000001a05057221 */ /* 0x000fe20000000000 */
[----:B------:R-:W-:Y:S01]  /*0ba0*/  FADD R16, R16, -R15 ;  /* 0x8000000f10107221 */ /* 0x000fe20000000000 */
[----:B------:R-:W-:-:S02]  /*0bb0*/  FADD R3, R7, -R18 ;  /* 0x8000001207037221 */ /* 0x000fc40000000000 */
[----:B------:R-:W-:Y:S02]  /*0bc0*/  FADD R9, R6, -R9 ;  /* 0x8000000906097221 */ /* 0x000fe40000000000 */
[----:B------:R-:W0:Y:S01]  /*0bd0*/  LDC.64 R6, c[0x0][0x288] ;  /* 0x0000a200ff067b82 */ /* 0x000e220000000a00 */
[----:B------:R-:W-:Y:S01]  /*0be0*/  FMUL R5, R22, R5 ;  /* 0x0000000516057220 */ /* 0x000fe20000400000 */
[----:B------:R-:W-:Y:S01]  /*0bf0*/  FMUL R29, R29, R16 ;  /* 0x000000101d1d7220 */ /* 0x000fe20000400000 */
[----:B--2---:R-:W-:Y:S02]  /*0c00*/  SEL R17, R24, RZ, P2 ;  /* 0x000000ff18117207 */ /* 0x004fe40001000000 */
[----:B------:R-:W-:Y:S02]  /*0c10*/  SEL R25, R25, RZ, P2 ;  /* 0x000000ff19197207 */ /* 0x000fe40001000000 */
[----:B----4-:R-:W-:Y:S02]  /*0c20*/  SEL R20, R20, RZ, P2 ;  /* 0x000000ff14147207 */ /* 0x010fe40001000000 */
[----:B------:R-:W-:-:S03]  /*0c30*/  SEL R8, R21, RZ, P2 ;  /* 0x000000ff15087207 */ /* 0x000fc60001000000 */
[----:B------:R-:W-:Y:S02]  /*0c40*/  FFMA R20, R17, R29, R20 ;  /* 0x0000001d11147223 */ /* 0x000fe40000000014 */
[----:B------:R-:W-:Y:S01]  /*0c50*/  FFMA R5, R25, R5, R8 ;  /* 0x0000000519057223 */ /* 0x000fe20000000008 */
[----:B------:R-:W-:Y:S01]  /*0c60*/  FMUL R3, R4, R3 ;  /* 0x0000000304037220 */ /* 0x000fe20000400000 */
[----:B------:R-:W-:Y:S01]  /*0c70*/  SEL R15, R10, RZ, !P0 ;  /* 0x000000ff0a0f7207 */ /* 0x000fe20004000000 */
[----:B------:R-:W-:Y:S01]  /*0c80*/  FMUL R0, R0, R9 ;  /* 0x0000000900007220 */ /* 0x000fe20000400000 */
[----:B------:R-:W-:Y:S02]  /*0c90*/  SEL R4, R11, RZ, !P0 ;  /* 0x000000ff0b047207 */ /* 0x000fe40004000000 */
[C---:B------:R-:W-:Y:S02]  /*0ca0*/  FSETP.GEU.AND P6, PT, R20.reuse, RZ, PT ;  /* 0x000000ff1400720b */ /* 0x040fe40003fce000 */
[----:B------:R-:W-:Y:S01]  /*0cb0*/  FSETP.GEU.AND P5, PT, R5, RZ, PT ;  /* 0x000000ff0500720b */ /* 0x000fe20003fae000 */
[----:B------:R-:W-:Y:S01]  /*0cc0*/  FFMA R0, R15, R0, R12 ;  /* 0x000000000f007223 */ /* 0x000fe2000000000c */
[----:B------:R-:W-:Y:S01]  /*0cd0*/  FSEL R20, R20, RZ, P6 ;  /* 0x000000ff14147208 */ /* 0x000fe20003000000 */
[----:B------:R-:W-:Y:S01]  /*0ce0*/  FFMA R3, R4, R3, R13 ;  /* 0x0000000304037223 */ /* 0x000fe2000000000d */
[----:B------:R-:W-:-:S02]  /*0cf0*/  FSEL R5, R5, RZ, P5 ;  /* 0x000000ff05057208 */ /* 0x000fc40002800000 */
[----:B------:R-:W-:Y:S02]  /*0d00*/  FSEL R29, R14, RZ, P3 ;  /* 0x000000ff0e1d7208 */ /* 0x000fe40001800000 */
[----:B------:R-:W-:Y:S02]  /*0d10*/  @P1 FSEL R28, R20, RZ, P2 ;  /* 0x000000ff141c1208 */ /* 0x000fe40001000000 */
[----:B------:R-:W-:Y:S02]  /*0d20*/  @P1 FSEL R29, R5, RZ, P2 ;  /* 0x000000ff051d1208 */ /* 0x000fe40001000000 */
[----:B------:R-:W-:Y:S02]  /*0d30*/  FSETP.GEU.AND P1, PT, R0, RZ, PT ;  /* 0x000000ff0000720b */ /* 0x000fe40003f2e000 */
[----:B------:R-:W-:Y:S01]  /*0d40*/  FSETP.GEU.AND P2, PT, R3, RZ, PT ;  /* 0x000000ff0300720b */ /* 0x000fe20003f4e000 */
[----:B0-----:R-:W-:Y:S01]  /*0d50*/  IMAD.WIDE R6, R2, 0x4, R6 ;  /* 0x0000000402067825 */ /* 0x001fe200078e0206 */
[----:B------:R-:W-:-:S02]  /*0d60*/  @!P0 FSEL R28, R0, RZ, P1 ;  /* 0x000000ff001c8208 */ /* 0x000fc40000800000 */
[----:B------:R-:W-:-:S05]  /*0d70*/  @!P0 FSEL R29, R3, RZ, P2 ;  /* 0x000000ff031d8208 */ /* 0x000fca0001000000 */
[----:B------:R-:W-:Y:S01]  /*0d80*/  STG.E.64 desc[UR4][R6.64], R28 ;  /* 0x0000001c06007986 */ /* 0x000fe2000c101b04 */
[----:B------:R-:W-:Y:S05]  /*0d90*/  EXIT ;  /* 0x000000000000794d */ /* 0x000fea0003800000 */
.L_x_0:
[----:B------:R-:W-:-:S00]  /*0da0*/  BRA `(.L_x_0) ;  /* 0xfffffffc00fc7947 */ /* 0x000fc0000383ffff */
[----:B------:R-:W-:-:S00]  /*0db0*/  NOP ;  /* 0x0000000000007918 */ /* 0x000fc00000000000 */
        /* <DEDUP_REMOVED lines=12> */
.L_x_1:


//--------------------- .nv.global.init           --------------------------
	.section	.nv.global.init,"aw",@progbits
.nv.global.init:
	.type		_$_str,@object
	.size		_$_str,(_$_str_$_2 - _$_str)
_$_str:
        /*0000*/ 	.byte	0x5f, 0x5f, 0x43, 0x55, 0x44, 0x41, 0x5f, 0x46, 0x54, 0x5a, 0x00
	.type		_$_str_$_2,@object
	.size		_$_str_$_2,(.L_1 - _$_str_$_2)
_$_str_$_2:
        /*000b*/ 	.byte	0x5f, 0x5f, 0x43, 0x55, 0x44, 0x41, 0x5f, 0x50, 0x52, 0x45, 0x43, 0x5f, 0x53, 0x51, 0x52, 0x54
        /*001b*/ 	.byte	0x00
.L_1:


//--------------------- .nv.constant0.triton_poi_fused_cat_6 --------------------------
	.section	.nv.constant0.triton_poi_fused_cat_6,"a",@progbits
	.sectionflags	@""
	.align	4
.nv.constant0.triton_poi_fused_cat_6:
	.zero		660
